	.headerflags	@"EF_CUDA_TEXMODE_UNIFIED EF_CUDA_64BIT_ADDRESS EF_CUDA_ACCELERATORS EF_CUDA_SM90 EF_CUDA_VIRTUAL_SM(EF_CUDA_SM90)"
	.elftype	@"ET_EXEC"


//--------------------- .nv.info                  --------------------------
	.section	.nv.info,"",@"SHT_CUDA_INFO"
	.align	4


	//----- nvinfo : EIATTR_REGCOUNT
	.align		4
        /*0000*/ 	.byte	0x04, 0x2f
        /*0002*/ 	.short	(.L_3 - .L_2)
	.align		4
.L_2:
        /*0004*/ 	.word	index@(triton_poi_fused__native_batch_norm_legit_no_training_add_convolution_relu_threshold_backward_13)
        /*0008*/ 	.word	0x00000018


	//----- nvinfo : EIATTR_MIN_STACK_SIZE
	.align		4
.L_3:
        /*000c*/ 	.byte	0x04, 0x12
        /*000e*/ 	.short	(.L_5 - .L_4)
	.align		4
.L_4:
        /*0010*/ 	.word	index@(triton_poi_fused__native_batch_norm_legit_no_training_add_convolution_relu_threshold_backward_13)
        /*0014*/ 	.word	0x00000000


	//----- nvinfo : EIATTR_FRAME_SIZE
	.align		4
.L_5:
        /*0018*/ 	.byte	0x04, 0x11
        /*001a*/ 	.short	(.L_7 - .L_6)
	.align		4
.L_6:
        /*001c*/ 	.word	index@(triton_poi_fused__native_batch_norm_legit_no_training_add_convolution_relu_threshold_backward_13)
        /*0020*/ 	.word	0x00000000


	//----- nvinfo : EIATTR_MIN_STACK_SIZE
	.align		4
.L_7:
        /*0024*/ 	.byte	0x04, 0x12
        /*0026*/ 	.short	(.L_9 - .L_8)
	.align		4
.L_8:
        /*0028*/ 	.word	index@(triton_poi_fused__native_batch_norm_legit_no_training_add_convolution_relu_threshold_backward_13)
        /*002c*/ 	.word	0x00000000
.L_9:


//--------------------- .nv.info.triton_poi_fused__native_batch_norm_legit_no_training_add_convolution_relu_threshold_backward_13 --------------------------
	.section	.nv.info.triton_poi_fused__native_batch_norm_legit_no_training_add_convolution_relu_threshold_backward_13,"",@"SHT_CUDA_INFO"
	.sectionflags	@""
	.align	4


	//----- nvinfo : EIATTR_CUDA_API_VERSION
	.align		4
        /*0000*/ 	.byte	0x04, 0x37
        /*0002*/ 	.short	(.L_11 - .L_10)
.L_10:
        /*0004*/ 	.word	0x0000007c


	//----- nvinfo : EIATTR_KPARAM_INFO
	.align		4
.L_11:
        /*0008*/ 	.byte	0x04, 0x17
        /*000a*/ 	.short	(.L_13 - .L_12)
.L_12:
        /*000c*/ 	.word	0x00000000
        /*0010*/ 	.short	0x0009
        /*0012*/ 	.short	0x0048
        /*0014*/ 	.byte	0x00, 0xf0, 0x11, 0x00


	//----- nvinfo : EIATTR_KPARAM_INFO
	.align		4
.L_13:
        /*0018*/ 	.byte	0x04, 0x17
        /*001a*/ 	.short	(.L_15 - .L_14)
.L_14:
        /*001c*/ 	.word	0x00000000
        /*0020*/ 	.short	0x0008
        /*0022*/ 	.short	0x0040
        /*0024*/ 	.byte	0x00, 0xf4, 0x21, 0x00


	//----- nvinfo : EIATTR_KPARAM_INFO
	.align		4
.L_15:
        /*0028*/ 	.byte	0x04, 0x17
        /*002a*/ 	.short	(.L_17 - .L_16)
.L_16:
        /*002c*/ 	.word	0x00000000
        /*0030*/ 	.short	0x0007
        /*0032*/ 	.short	0x0038
        /*0034*/ 	.byte	0x00, 0xf4, 0x21, 0x00


	//----- nvinfo : EIATTR_KPARAM_INFO
	.align		4
.L_17:
        /*0038*/ 	.byte	0x04, 0x17
        /*003a*/ 	.short	(.L_19 - .L_18)
.L_18:
        /*003c*/ 	.word	0x00000000
        /*0040*/ 	.short	0x0006
        /*0042*/ 	.short	0x0030
        /*0044*/ 	.byte	0x00, 0xf4, 0x21, 0x00


	//----- nvinfo : EIATTR_KPARAM_INFO
	.align		4
.L_19:
        /*0048*/ 	.byte	0x04, 0x17
        /*004a*/ 	.short	(.L_21 - .L_20)
.L_20:
        /*004c*/ 	.word	0x00000000
        /*0050*/ 	.short	0x0005
        /*0052*/ 	.short	0x0028
        /*0054*/ 	.byte	0x00, 0xf4, 0x21, 0x00


	//----- nvinfo : EIATTR_KPARAM_INFO
	.align		4
.L_21:
        /*0058*/ 	.byte	0x04, 0x17
        /*005a*/ 	.short	(.L_23 - .L_22)
.L_22:
        /*005c*/ 	.word	0x00000000
        /*0060*/ 	.short	0x0004
        /*0062*/ 	.short	0x0020
        /*0064*/ 	.byte	0x00, 0xf4, 0x21, 0x00


	//----- nvinfo : EIATTR_KPARAM_INFO
	.align		4
.L_23:
        /*0068*/ 	.byte	0x04, 0x17
        /*006a*/ 	.short	(.L_25 - .L_24)
.L_24:
        /*006c*/ 	.word	0x00000000
        /*0070*/ 	.short	0x0003
        /*0072*/ 	.short	0x0018
        /*0074*/ 	.byte	0x00, 0xf4, 0x21, 0x00


	//----- nvinfo : EIATTR_KPARAM_INFO
	.align		4
.L_25:
        /*0078*/ 	.byte	0x04, 0x17
        /*007a*/ 	.short	(.L_27 - .L_26)
.L_26:
        /*007c*/ 	.word	0x00000000
        /*0080*/ 	.short	0x0002
        /*0082*/ 	.short	0x0010
        /*0084*/ 	.byte	0x00, 0xf4, 0x21, 0x00


	//----- nvinfo : EIATTR_KPARAM_INFO
	.align		4
.L_27:
        /*0088*/ 	.byte	0x04, 0x17
        /*008a*/ 	.short	(.L_29 - .L_28)
.L_28:
        /*008c*/ 	.word	0x00000000
        /*0090*/ 	.short	0x0001
        /*0092*/ 	.short	0x0008
        /*0094*/ 	.byte	0x00, 0xf4, 0x21, 0x00


	//----- nvinfo : EIATTR_KPARAM_INFO
	.align		4
.L_29:
        /*0098*/ 	.byte	0x04, 0x17
        /*009a*/ 	.short	(.L_31 - .L_30)
.L_30:
        /*009c*/ 	.word	0x00000000
        /*00a0*/ 	.short	0x0000
        /*00a2*/ 	.short	0x0000
        /*00a4*/ 	.byte	0x00, 0xf4, 0x21, 0x00


	//----- nvinfo : EIATTR_SPARSE_MMA_MASK
	.align		4
.L_31:
        /*00a8*/ 	.byte	0x03, 0x50
        /*00aa*/ 	.short	0x0000


	//----- nvinfo : EIATTR_MAXREG_COUNT
	.align		4
        /*00ac*/ 	.byte	0x03, 0x1b
        /*00ae*/ 	.short	0x00ff


	//----- nvinfo : EIATTR_EXIT_INSTR_OFFSETS
	.align		4
        /*00b0*/ 	.byte	0x04, 0x1c
        /*00b2*/ 	.short	(.L_33 - .L_32)


	//   ....[0]....
.L_32:
        /*00b4*/ 	.word	0x00000490


	//----- nvinfo : EIATTR_REQNTID
	.align		4
.L_33:
        /*00b8*/ 	.byte	0x04, 0x10
        /*00ba*/ 	.short	(.L_35 - .L_34)
.L_34:
        /*00bc*/ 	.word	0x00000100
        /*00c0*/ 	.word	0x00000001
        /*00c4*/ 	.word	0x00000001


	//----- nvinfo : EIATTR_CBANK_PARAM_SIZE
	.align		4
.L_35:
        /*00c8*/ 	.byte	0x03, 0x19
        /*00ca*/ 	.short	0x004c


	//----- nvinfo : EIATTR_PARAM_CBANK
	.align		4
        /*00cc*/ 	.byte	0x04, 0x0a
        /*00ce*/ 	.short	(.L_37 - .L_36)
	.align		4
.L_36:
        /*00d0*/ 	.word	index@(.nv.constant0.triton_poi_fused__native_batch_norm_legit_no_training_add_convolution_relu_threshold_backward_13)
        /*00d4*/ 	.short	0x0210
        /*00d6*/ 	.short	0x004c


	//----- nvinfo : EIATTR_SW_WAR
	.align		4
.L_37:
        /*00d8*/ 	.byte	0x04, 0x36
        /*00da*/ 	.short	(.L_39 - .L_38)
.L_38:
        /*00dc*/ 	.word	0x00000008
.L_39:


//--------------------- .nv.callgraph             --------------------------
	.section	.nv.callgraph,"",@"SHT_CUDA_CALLGRAPH"
	.align	4
	.sectionentsize	8
	.align		4
        /*0000*/ 	.word	0x00000000
	.align		4
        /*0004*/ 	.word	0xffffffff
	.align		4
        /*0008*/ 	.word	0x00000000
	.align		4
        /*000c*/ 	.word	0xfffffffe
	.align		4
        /*0010*/ 	.word	0x00000000
	.align		4
        /*0014*/ 	.word	0xfffffffd
	.align		4
        /*0018*/ 	.word	0x00000000
	.align		4
        /*001c*/ 	.word	0xfffffffc


//--------------------- .nv.constant4             --------------------------
	.section	.nv.constant4,"a",@progbits
	.align	8
	.align		8
.nv.constant4:
        /*0000*/ 	.dword	_$_str
	.align		8
        /*0008*/ 	.dword	_$_str_$_2


//--------------------- .text.triton_poi_fused__native_batch_norm_legit_no_training_add_convolution_relu_threshold_backward_13 --------------------------
	.section	.text.triton_poi_fused__native_batch_norm_legit_no_training_add_convolution_relu_threshold_backward_13,"ax",@progbits
	.align	128
        .global         triton_poi_fused__native_batch_norm_legit_no_training_add_convolution_relu_threshold_backward_13
        .type           triton_poi_fused__native_batch_norm_legit_no_training_add_convolution_relu_threshold_backward_13,@function
        .size           triton_poi_fused__native_batch_norm_legit_no_training_add_convolution_relu_threshold_backward_13,(.L_x_1 - triton_poi_fused__native_batch_norm_legit_no_training_add_convolution_relu_threshold_backward_13)
        .other          triton_poi_fused__native_batch_norm_legit_no_training_add_convolution_relu_threshold_backward_13,@"STO_CUDA_ENTRY STV_DEFAULT"
triton_poi_fused__native_batch_norm_legit_no_training_add_convolution_relu_threshold_backward_13:
.text.triton_poi_fused__native_batch_norm_legit_no_training_add_convolution_relu_threshold_backward_13:
[----:B------:R-:W-:Y:S01]  /*0000*/  LDC R1, c[0x0][0x28] ;  /* 0x00000a00ff017b82 */ /* 0x000fe20000000800 */
[----:B------:R-:W1:Y:S01]  /*0010*/  S2R R0, SR_TID.X ;  /* 0x0000000000007919 */ /* 0x000e620000002100 */
[----:B------:R-:W-:-:S06]  /*0020*/  ULDC.64 UR4, c[0x0][0x208] ;  /* 0x0000820000047ab9 */ /* 0x000fcc0000000a00 */
[----:B------:R-:W2:Y:S01]  /*0030*/  LDC.64 R16, c[0x0][0x218] ;  /* 0x00008600ff107b82 */ /* 0x000ea20000000a00 */
[----:B------:R-:W-:Y:S01]  /*0040*/  ULDC.64 UR6, c[0x0][0x250] ;  /* 0x0000940000067ab9 */ /* 0x000fe20000000a00 */
[----:B------:R-:W3:Y:S06]  /*0050*/  S2R R5, SR_CTAID.X ;  /* 0x0000000000057919 */ /* 0x000eec0000002500 */
[----:B------:R-:W4:Y:S08]  /*0060*/  LDC.64 R18, c[0x0][0x220] ;  /* 0x00008800ff127b82 */ /* 0x000f300000000a00 */
[----:B------:R-:W5:Y:S08]  /*0070*/  LDC.64 R12, c[0x0][0x230] ;  /* 0x00008c00ff0c7b82 */ /* 0x000f700000000a00 */
[----:B------:R-:W2:Y:S01]  /*0080*/  LDC.64 R10, c[0x0][0x238] ;  /* 0x00008e00ff0a7b82 */ /* 0x000ea20000000a00 */
[----:B-1----:R-:W-:-:S07]  /*0090*/  SHF.L.U32 R0, R0, 0x1, RZ ;  /* 0x0000000100007819 */ /* 0x002fce00000006ff */
[----:B------:R-:W1:Y:S01]  /*00a0*/  LDC.64 R6, c[0x0][0x240] ;  /* 0x00009000ff067b82 */ /* 0x000e620000000a00 */
[----:B---3--:R-:W-:Y:S02]  /*00b0*/  SHF.R.S32.HI R3, RZ, 0x16, R5 ;  /* 0x00000016ff037819 */ /* 0x008fe40000011405 */
[----:B------:R-:W-:Y:S02]  /*00c0*/  LOP3.LUT R0, R0, 0x1fe, RZ, 0xc0, !PT ;  /* 0x000001fe00007812 */ /* 0x000fe400078ec0ff */
[----:B------:R-:W-:Y:S02]  /*00d0*/  SGXT R3, R3, 0x1 ;  /* 0x000000010303781a */ /* 0x000fe40000000200 */
[----:B------:R-:W-:Y:S02]  /*00e0*/  LEA R0, R5, R0, 0x9 ;  /* 0x0000000005007211 */ /* 0x000fe400078e48ff */
[----:B------:R-:W3:Y:S02]  /*00f0*/  LDC.64 R4, c[0x0][0x228] ;  /* 0x00008a00ff047b82 */ /* 0x000ee40000000a00 */
[----:B------:R-:W-:-:S04]  /*0100*/  LEA.HI R3, R3, R0, RZ, 0x8 ;  /* 0x0000000003037211 */ /* 0x000fc800078f40ff */
[----:B------:R-:W-:-:S04]  /*0110*/  SHF.R.S32.HI R3, RZ, 0x8, R3 ;  /* 0x00000008ff037819 */ /* 0x000fc80000011403 */
[----:B------:R-:W-:-:S04]  /*0120*/  LEA.HI R2, R3, R3, RZ, 0x8 ;  /* 0x0000000303027211 */ /* 0x000fc800078f40ff */
[----:B------:R-:W-:-:S04]  /*0130*/  LOP3.LUT R2, R2, 0xffffff00, RZ, 0xc0, !PT ;  /* 0xffffff0002027812 */ /* 0x000fc800078ec0ff */
[----:B------:R-:W-:Y:S02]  /*0140*/  IADD3 R15, R3, -R2, RZ ;  /* 0x80000002030f7210 */ /* 0x000fe40007ffe0ff */
[----:B------:R-:W1:Y:S03]  /*0150*/  LDC.64 R2, c[0x0][0x210] ;  /* 0x00008400ff027b82 */ /* 0x000e660000000a00 */
[----:B---3--:R-:W-:-:S05]  /*0160*/  IMAD.WIDE R4, R15, 0x4, R4 ;  /* 0x000000040f047825 */ /* 0x008fca00078e0204 */
[----:B------:R-:W3:Y:S01]  /*0170*/  LDG.E.EL R8, desc[UR4][R4.64] ;  /* 0x0000000404087981 */ /* 0x000ee2000c2e1900 */
[----:B--2---:R-:W-:-:S04]  /*0180*/  IMAD.WIDE R16, R15, 0x4, R16 ;  /* 0x000000040f107825 */ /* 0x004fc800078e0210 */
[----:B----4-:R-:W-:Y:S01]  /*0190*/  IMAD.WIDE R18, R15, 0x4, R18 ;  /* 0x000000040f127825 */ /* 0x010fe200078e0212 */
[----:B------:R-:W2:Y:S04]  /*01a0*/  LDG.E.EL R9, desc[UR4][R16.64] ;  /* 0x0000000410097981 */ /* 0x000ea8000c2e1900 */
[----:B------:R-:W4:Y:S01]  /*01b0*/  LDG.E.EL R14, desc[UR4][R18.64] ;  /* 0x00000004120e7981 */ /* 0x000f22000c2e1900 */
[----:B01----:R-:W-:-:S05]  /*01c0*/  IMAD.WIDE R2, R0, 0x4, R2 ;  /* 0x0000000400027825 */ /* 0x003fca00078e0202 */
[----:B------:R-:W2:Y:S01]  /*01d0*/  LDG.E.64 R4, desc[UR4][R2.64] ;  /* 0x0000000402047981 */ /* 0x000ea2000c1e1b00 */
[----:B-----5:R-:W-:-:S04]  /*01e0*/  IMAD.WIDE R12, R15, 0x4, R12 ;  /* 0x000000040f0c7825 */ /* 0x020fc800078e020c */
[----:B------:R-:W-:Y:S02]  /*01f0*/  IMAD.WIDE R20, R15, 0x4, R10 ;  /* 0x000000040f147825 */ /* 0x000fe400078e020a */
[----:B------:R0:W5:Y:S04]  /*0200*/  LDG.E.EL R10, desc[UR4][R12.64] ;  /* 0x000000040c0a7981 */ /* 0x000168000c2e1900 */
[----:B------:R-:W5:Y:S01]  /*0210*/  LDG.E.EL R11, desc[UR4][R20.64] ;  /* 0x00000004140b7981 */ /* 0x000f62000c2e1900 */
[----:B------:R-:W-:-:S06]  /*0220*/  IMAD.WIDE R6, R0, 0x4, R6 ;  /* 0x0000000400067825 */ /* 0x000fcc00078e0206 */
[----:B------:R-:W2:Y:S01]  /*0230*/  LDG.E.64 R6, desc[UR4][R6.64] ;  /* 0x0000000406067981 */ /* 0x000ea2000c1e1b00 */
[----:B0-----:R-:W-:Y:S01]  /*0240*/  HFMA2.MMA R12, -RZ, RZ, 1.625, 0 ;  /* 0x3e800000ff0c7435 */ /* 0x001fe200000001ff */
[----:B---3--:R-:W-:-:S04]  /*0250*/  FADD R8, R8, 9.9999997473787516356e-06 ;  /* 0x3727c5ac08087421 */ /* 0x008fc80000000000 */
[----:B------:R-:W0:Y:S02]  /*0260*/  MUFU.SQRT R15, R8 ;  /* 0x00000008000f7308 */ /* 0x000e240000002000 */
[C---:B0-----:R-:W-:Y:S02]  /*0270*/  FSETP.GT.AND P0, PT, R15.reuse, 8.50705917302346158658e+37, PT ;  /* 0x7e8000000f00780b */ /* 0x041fe40003f04000 */
[----:B------:R-:W-:-:S11]  /*0280*/  FSETP.GEU.AND P1, PT, R15, 1.175494350822287508e-38, PT ;  /* 0x008000000f00780b */ /* 0x000fd60003f2e000 */
[----:B------:R-:W-:-:S04]  /*0290*/  @P0 FMUL R15, R15, 0.25 ;  /* 0x3e8000000f0f0820 */ /* 0x000fc80000400000 */
[----:B------:R-:W-:-:S06]  /*02a0*/  @!P1 FMUL R15, R15, 16777216 ;  /* 0x4b8000000f0f9820 */ /* 0x000fcc0000400000 */
[----:B------:R-:W0:Y:S01]  /*02b0*/  MUFU.RCP R15, R15 ;  /* 0x0000000f000f7308 */ /* 0x000e220000001000 */
[----:B------:R-:W-:Y:S01]  /*02c0*/  FSEL R12, R12, 1, P0 ;  /* 0x3f8000000c0c7808 */ /* 0x000fe20000000000 */
[--C-:B--2---:R-:W-:Y:S01]  /*02d0*/  FADD R4, R4, R9.reuse ;  /* 0x0000000904047221 */ /* 0x104fe20000000000 */
[----:B------:R-:W-:-:S03]  /*02e0*/  FADD R5, R5, R9 ;  /* 0x0000000905057221 */ /* 0x000fc60000000000 */
[----:B------:R-:W-:Y:S01]  /*02f0*/  @!P1 FMUL R12, R12, 16777216 ;  /* 0x4b8000000c0c9820 */ /* 0x000fe20000400000 */
[C---:B----4-:R-:W-:Y:S01]  /*0300*/  FADD R13, -R14.reuse, R4 ;  /* 0x000000040e0d7221 */ /* 0x050fe20000000100 */
[----:B------:R-:W-:Y:S02]  /*0310*/  FADD R9, -R14, R5 ;  /* 0x000000050e097221 */ /* 0x000fe40000000100 */
[----:B0-----:R-:W-:-:S04]  /*0320*/  FMUL R12, R15, R12 ;  /* 0x0000000c0f0c7220 */ /* 0x001fc80000400000 */
[C---:B------:R-:W-:Y:S01]  /*0330*/  FMUL R13, R12.reuse, R13 ;  /* 0x0000000d0c0d7220 */ /* 0x040fe20000400000 */
[----:B------:R-:W-:Y:S02]  /*0340*/  FMUL R12, R12, R9 ;  /* 0x000000090c0c7220 */ /* 0x000fe40000400000 */
[----:B------:R-:W0:Y:S01]  /*0350*/  LDC.64 R8, c[0x0][0x248] ;  /* 0x00009200ff087b82 */ /* 0x000e220000000a00 */
[C-C-:B-----5:R-:W-:Y:S01]  /*0360*/  FFMA R13, R10.reuse, R13, R11.reuse ;  /* 0x0000000d0a0d7223 */ /* 0x160fe2000000000b */
[----:B------:R-:W-:-:S04]  /*0370*/  FFMA R12, R10, R12, R11 ;  /* 0x0000000c0a0c7223 */ /* 0x000fc8000000000b */
[C---:B------:R-:W-:Y:S02]  /*0380*/  FSETP.GEU.AND P0, PT, R13.reuse, RZ, PT ;  /* 0x000000ff0d00720b */ /* 0x040fe40003f0e000 */
[C---:B------:R-:W-:Y:S02]  /*0390*/  FSETP.GEU.AND P1, PT, R12.reuse, RZ, PT ;  /* 0x000000ff0c00720b */ /* 0x040fe40003f2e000 */
[----:B------:R-:W-:Y:S02]  /*03a0*/  FSEL R13, R13, RZ, P0 ;  /* 0x000000ff0d0d7208 */ /* 0x000fe40000000000 */
[----:B------:R-:W-:Y:S02]  /*03b0*/  FSEL R12, R12, RZ, P1 ;  /* 0x000000ff0c0c7208 */ /* 0x000fe40000800000 */
[----:B------:R-:W-:Y:S02]  /*03c0*/  FSETP.GTU.AND P1, PT, R13, RZ, PT ;  /* 0x000000ff0d00720b */ /* 0x000fe40003f2c000 */
[----:B------:R-:W-:Y:S01]  /*03d0*/  FSETP.GTU.AND P0, PT, R12, RZ, PT ;  /* 0x000000ff0c00720b */ /* 0x000fe20003f0c000 */
[----:B------:R-:W-:Y:S01]  /*03e0*/  FADD R7, R7, R12 ;  /* 0x0000000c07077221 */ /* 0x000fe20000000000 */
[----:B------:R-:W-:-:S02]  /*03f0*/  IADD3 R10, P2, R0, UR6, RZ ;  /* 0x00000006000a7c10 */ /* 0x000fc4000ff5e0ff */
[----:B------:R-:W-:Y:S02]  /*0400*/  SEL R12, RZ, 0x1, P1 ;  /* 0x00000001ff0c7807 */ /* 0x000fe40000800000 */
[----:B------:R-:W-:Y:S01]  /*0410*/  SEL R15, RZ, 0x100, P0 ;  /* 0x00000100ff0f7807 */ /* 0x000fe20000000000 */
[----:B------:R-:W-:Y:S01]  /*0420*/  FADD R6, R6, R13 ;  /* 0x0000000d06067221 */ /* 0x000fe20000000000 */
[C---:B0-----:R-:W-:Y:S01]  /*0430*/  IMAD.WIDE R8, R0.reuse, 0x4, R8 ;  /* 0x0000000400087825 */ /* 0x041fe200078e0208 */
[----:B------:R-:W-:Y:S02]  /*0440*/  LEA.HI.X.SX32 R11, R0, UR7, 0x1, P2 ;  /* 0x00000007000b7c11 */ /* 0x000fe400090f0eff */
[----:B------:R-:W-:Y:S01]  /*0450*/  IADD3 R15, R12, R15, RZ ;  /* 0x0000000f0c0f7210 */ /* 0x000fe20007ffe0ff */
[----:B------:R-:W-:Y:S04]  /*0460*/  STG.E.64 desc[UR4][R2.64], R4 ;  /* 0x0000000402007986 */ /* 0x000fe8000c101b04 */
[----:B------:R-:W-:Y:S04]  /*0470*/  STG.E.64 desc[UR4][R8.64], R6 ;  /* 0x0000000608007986 */ /* 0x000fe8000c101b04 */
[----:B------:R-:W-:Y:S01]  /*0480*/  STG.E.U16 desc[UR4][R10.64], R15 ;  /* 0x0000000f0a007986 */ /* 0x000fe2000c101504 */
[----:B------:R-:W-:Y:S05]  /*0490*/  EXIT ;  /* 0x000000000000794d */ /* 0x000fea0003800000 */
.L_x_0:
[----:B------:R-:W-:-:S00]  /*04a0*/  BRA `(.L_x_0) ;  /* 0xfffffffc00fc7947 */ /* 0x000fc0000383ffff */
[----:B------:R-:W-:-:S00]  /*04b0*/  NOP ;  /* 0x0000000000007918 */ /* 0x000fc00000000000 */
        /* <DEDUP_REMOVED lines=12> */
.L_x_1:


//--------------------- .nv.global.init           --------------------------
	.section	.nv.global.init,"aw",@progbits
.nv.global.init:
	.type		_$_str,@object
	.size		_$_str,(_$_str_$_2 - _$_str)
_$_str:
        /*0000*/ 	.byte	0x5f, 0x5f, 0x43, 0x55, 0x44, 0x41, 0x5f, 0x46, 0x54, 0x5a, 0x00
	.type		_$_str_$_2,@object
	.size		_$_str_$_2,(.L_1 - _$_str_$_2)
_$_str_$_2:
        /*000b*/ 	.byte	0x5f, 0x5f, 0x43, 0x55, 0x44, 0x41, 0x5f, 0x50, 0x52, 0x45, 0x43, 0x5f, 0x53, 0x51, 0x52, 0x54
        /*001b*/ 	.byte	0x00
.L_1:


//--------------------- .nv.constant0.triton_poi_fused__native_batch_norm_legit_no_training_add_convolution_relu_threshold_backward_13 --------------------------
	.section	.nv.constant0.triton_poi_fused__native_batch_norm_legit_no_training_add_convolution_relu_threshold_backward_13,"a",@progbits
	.sectionflags	@""
	.align	4
.nv.constant0.triton_poi_fused__native_batch_norm_legit_no_training_add_convolution_relu_threshold_backward_13:
	.zero		604
